//
// Generated by NVIDIA NVVM Compiler
//
// Compiler Build ID: CL-36424714
// Cuda compilation tools, release 13.0, V13.0.88
// Based on NVVM 20.0.0
//

.version 9.0
.target sm_100
.address_size 64

	// .globl	_Z17multiply_matricesPdS_S_
.extern .func  (.param .b32 func_retval0) vprintf
(
	.param .b64 vprintf_param_0,
	.param .b64 vprintf_param_1
)
;
.global .align 1 .b8 $str[19] = {100, 95, 114, 101, 115, 117, 108, 116, 91, 37, 100, 93, 32, 61, 32, 37, 102, 10};

.visible .entry _Z17multiply_matricesPdS_S_(
	.param .u64 .ptr .align 1 _Z17multiply_matricesPdS_S__param_0,
	.param .u64 .ptr .align 1 _Z17multiply_matricesPdS_S__param_1,
	.param .u64 .ptr .align 1 _Z17multiply_matricesPdS_S__param_2
)
{
	.local .align 16 .b8 	__local_depot0[16];
	.reg .b64 	%SP;
	.reg .b64 	%SPL;
	.reg .pred 	%p<4>;
	.reg .b32 	%r<13>;
	.reg .b64 	%rd<15>;
	.reg .b64 	%fd<4>;

	mov.u64 	%SPL, __local_depot0;
	cvta.local.u64 	%SP, %SPL;
	ld.param.u64 	%rd1, [_Z17multiply_matricesPdS_S__param_0];
	ld.param.u64 	%rd2, [_Z17multiply_matricesPdS_S__param_1];
	ld.param.u64 	%rd3, [_Z17multiply_matricesPdS_S__param_2];
	mov.u32 	%r3, %ctaid.x;
	mov.u32 	%r4, %ntid.x;
	mov.u32 	%r5, %tid.x;
	mad.lo.s32 	%r1, %r3, %r4, %r5;
	mov.u32 	%r6, %ctaid.y;
	mov.u32 	%r7, %ntid.y;
	mov.u32 	%r8, %tid.y;
	mad.lo.s32 	%r9, %r6, %r7, %r8;
	setp.gt.s32 	%p1, %r1, 9999;
	setp.gt.u32 	%p2, %r9, 9999;
	or.pred  	%p3, %p1, %p2;
	@%p3 bra 	$L__BB0_2;
	add.u64 	%rd4, %SP, 0;
	add.u64 	%rd5, %SPL, 0;
	cvta.to.global.u64 	%rd6, %rd1;
	cvta.to.global.u64 	%rd7, %rd2;
	cvta.to.global.u64 	%rd8, %rd3;
	mad.lo.s32 	%r10, %r1, 10000, %r9;
	mul.wide.s32 	%rd9, %r10, 8;
	add.s64 	%rd10, %rd6, %rd9;
	ld.global.f64 	%fd1, [%rd10];
	add.s64 	%rd11, %rd7, %rd9;
	ld.global.f64 	%fd2, [%rd11];
	mul.f64 	%fd3, %fd1, %fd2;
	add.s64 	%rd12, %rd8, %rd9;
	st.global.f64 	[%rd12], %fd3;
	st.local.u32 	[%rd5], %r10;
	st.local.f64 	[%rd5+8], %fd3;
	mov.u64 	%rd13, $str;
	cvta.global.u64 	%rd14, %rd13;
	{ // callseq 0, 0
	.param .b64 param0;
	st.param.b64 	[param0], %rd14;
	.param .b64 param1;
	st.param.b64 	[param1], %rd4;
	.param .b32 retval0;
	call.uni (retval0), 
	vprintf, 
	(
	param0, 
	param1
	);
	ld.param.b32 	%r11, [retval0];
	} // callseq 0
$L__BB0_2:
	ret;

}


// ===== COMPILED SASS (sm_100) =====

	.target	sm_100

	.elftype	@"ET_EXEC"


//--------------------- .note.nv.tkinfo           --------------------------
	.section	.note.nv.tkinfo,"",@"SHT_NOTE"
	.sectionflags	@"SHF_NOTE_NV_TKINFO"
	.tkinfo
        /*0018*/ 	.word	0x00000002
        /*0030*/ 	.string	""
        /*0030*/ 	.string	"ptxas"
        /*0030*/ 	.string	"Cuda compilation tools, release 13.0, V13.0.88"
        /*0030*/ 	.string	"Build cuda_13.0.r13.0/compiler.36424714_0"
        /*0030*/ 	.string	"-arch sm_100 -m 64 "



//--------------------- .note.nv.cuinfo           --------------------------
	.section	.note.nv.cuinfo,"",@"SHT_NOTE"
	.sectionflags	@"SHF_NOTE_NV_CUINFO"
        /*0018*/ 	.short	0x0002
        /*001a*/ 	.short	0x0064
        /*001c*/ 	.short	0x0082
	.zero		2


//--------------------- .nv.info                  --------------------------
	.section	.nv.info,"",@"SHT_CUDA_INFO"
	.align	4


	//----- nvinfo : EIATTR_REGCOUNT
	.align		4
        /*0000*/ 	.byte	0x04, 0x2f
        /*0002*/ 	.short	(.L_2 - .L_1)
	.align		4
.L_1:
        /*0004*/ 	.word	index@(_Z17multiply_matricesPdS_S_)
        /*0008*/ 	.word	0x00000018


	//----- nvinfo : EIATTR_FRAME_SIZE
	.align		4
.L_2:
        /*000c*/ 	.byte	0x04, 0x11
        /*000e*/ 	.short	(.L_4 - .L_3)
	.align		4
.L_3:
        /*0010*/ 	.word	index@(_Z17multiply_matricesPdS_S_)
        /*0014*/ 	.word	0x00000010


	//----- nvinfo : EIATTR_MIN_STACK_SIZE
	.align		4
.L_4:
        /*0018*/ 	.byte	0x04, 0x12
        /*001a*/ 	.short	(.L_6 - .L_5)
	.align		4
.L_5:
        /*001c*/ 	.word	index@(_Z17multiply_matricesPdS_S_)
        /*0020*/ 	.word	0x00000010
.L_6:


//--------------------- .nv.compat                --------------------------
	.section	.nv.compat,"",@"SHT_CUDA_COMPAT_INFO"
	.align	4
        /*0000*/ 	.byte	0x02, 0x09, 0x00, 0x00, 0x02, 0x02, 0x01, 0x00, 0x02, 0x05, 0x05, 0x00, 0x03, 0x07, 0x01, 0x01
        /*0010*/ 	.byte	0x02, 0x03, 0x00, 0x00, 0x02, 0x06, 0x01, 0x00, 0x04, 0x0b, 0x08, 0x00, 0x01, 0x00, 0x00, 0x00
        /*0020*/ 	.byte	0x00, 0x00, 0x00, 0x00


//--------------------- .nv.info._Z17multiply_matricesPdS_S_ --------------------------
	.section	.nv.info._Z17multiply_matricesPdS_S_,"",@"SHT_CUDA_INFO"
	.sectionflags	@""
	.align	4


	//----- nvinfo : EIATTR_CUDA_API_VERSION
	.align		4
        /*0000*/ 	.byte	0x04, 0x37
        /*0002*/ 	.short	(.L_8 - .L_7)
.L_7:
        /*0004*/ 	.word	0x00000082


	//----- nvinfo : EIATTR_KPARAM_INFO
	.align		4
.L_8:
        /*0008*/ 	.byte	0x04, 0x17
        /*000a*/ 	.short	(.L_10 - .L_9)
.L_9:
        /*000c*/ 	.word	0x00000000
        /*0010*/ 	.short	0x0002
        /*0012*/ 	.short	0x0010
        /*0014*/ 	.byte	0x00, 0xf5, 0x21, 0x00


	//----- nvinfo : EIATTR_KPARAM_INFO
	.align		4
.L_10:
        /*0018*/ 	.byte	0x04, 0x17
        /*001a*/ 	.short	(.L_12 - .L_11)
.L_11:
        /*001c*/ 	.word	0x00000000
        /*0020*/ 	.short	0x0001
        /*0022*/ 	.short	0x0008
        /*0024*/ 	.byte	0x00, 0xf5, 0x21, 0x00


	//----- nvinfo : EIATTR_KPARAM_INFO
	.align		4
.L_12:
        /*0028*/ 	.byte	0x04, 0x17
        /*002a*/ 	.short	(.L_14 - .L_13)
.L_13:
        /*002c*/ 	.word	0x00000000
        /*0030*/ 	.short	0x0000
        /*0032*/ 	.short	0x0000
        /*0034*/ 	.byte	0x00, 0xf5, 0x21, 0x00


	//----- nvinfo : EIATTR_SPARSE_MMA_MASK
	.align		4
.L_14:
        /*0038*/ 	.byte	0x03, 0x50
        /*003a*/ 	.short	0x0000


	//----- nvinfo : EIATTR_MAXREG_COUNT
	.align		4
        /*003c*/ 	.byte	0x03, 0x1b
        /*003e*/ 	.short	0x00ff


	//----- nvinfo : EIATTR_EXTERNS
	.align		4
        /*0040*/ 	.byte	0x04, 0x0f
        /*0042*/ 	.short	(.L_16 - .L_15)


	//   ....[0]....
	.align		4
.L_15:
        /*0044*/ 	.word	index@(vprintf)


	//----- nvinfo : EIATTR_MERCURY_ISA_VERSION
	.align		4
.L_16:
        /*0048*/ 	.byte	0x03, 0x5f
        /*004a*/ 	.short	0x0101


	//----- nvinfo : EIATTR_VRC_CTA_INIT_COUNT
	.align		4
        /*004c*/ 	.byte	0x02, 0x4a
	.zero		1
	.zero		1


	//----- nvinfo : EIATTR_SYSCALL_OFFSETS
	.align		4
        /*0050*/ 	.byte	0x04, 0x46
        /*0052*/ 	.short	(.L_18 - .L_17)


	//   ....[0]....
.L_17:
        /*0054*/ 	.word	0x00000250


	//----- nvinfo : EIATTR_EXIT_INSTR_OFFSETS
	.align		4
.L_18:
        /*0058*/ 	.byte	0x04, 0x1c
        /*005a*/ 	.short	(.L_20 - .L_19)


	//   ....[0]....
.L_19:
        /*005c*/ 	.word	0x00000100


	//   ....[1]....
        /*0060*/ 	.word	0x00000260


	//----- nvinfo : EIATTR_CRS_STACK_SIZE
	.align		4
.L_20:
        /*0064*/ 	.byte	0x04, 0x1e
        /*0066*/ 	.short	(.L_22 - .L_21)
.L_21:
        /*0068*/ 	.word	0x00000000


	//----- nvinfo : EIATTR_CBANK_PARAM_SIZE
	.align		4
.L_22:
        /*006c*/ 	.byte	0x03, 0x19
        /*006e*/ 	.short	0x0018


	//----- nvinfo : EIATTR_PARAM_CBANK
	.align		4
        /*0070*/ 	.byte	0x04, 0x0a
        /*0072*/ 	.short	(.L_24 - .L_23)
	.align		4
.L_23:
        /*0074*/ 	.word	index@(.nv.constant0._Z17multiply_matricesPdS_S_)
        /*0078*/ 	.short	0x0380
        /*007a*/ 	.short	0x0018


	//----- nvinfo : EIATTR_SW_WAR
	.align		4
.L_24:
        /*007c*/ 	.byte	0x04, 0x36
        /*007e*/ 	.short	(.L_26 - .L_25)
.L_25:
        /*0080*/ 	.word	0x00000008
.L_26:


//--------------------- .nv.callgraph             --------------------------
	.section	.nv.callgraph,"",@"SHT_CUDA_CALLGRAPH"
	.align	4
	.sectionentsize	8
	.align		4
        /*0000*/ 	.word	0x00000000
	.align		4
        /*0004*/ 	.word	0xffffffff
	.align		4
        /*0008*/ 	.word	index@(_Z17multiply_matricesPdS_S_)
	.align		4
        /*000c*/ 	.word	index@(vprintf)
	.align		4
        /*0010*/ 	.word	0x00000000
	.align		4
        /*0014*/ 	.word	0xfffffffe
	.align		4
        /*0018*/ 	.word	0x00000000
	.align		4
        /*001c*/ 	.word	0xfffffffd
	.align		4
        /*0020*/ 	.word	0x00000000
	.align		4
        /*0024*/ 	.word	0xfffffffc


//--------------------- .nv.constant4             --------------------------
	.section	.nv.constant4,"a",@progbits
	.align	8
	.align		8
.nv.constant4:
        /*0000*/ 	.dword	vprintf
	.align		8
        /*0008*/ 	.dword	$str


//--------------------- .text._Z17multiply_matricesPdS_S_ --------------------------
	.section	.text._Z17multiply_matricesPdS_S_,"ax",@progbits
	.align	128
        .global         _Z17multiply_matricesPdS_S_
        .type           _Z17multiply_matricesPdS_S_,@function
        .size           _Z17multiply_matricesPdS_S_,(.L_x_2 - _Z17multiply_matricesPdS_S_)
        .other          _Z17multiply_matricesPdS_S_,@"STO_CUDA_ENTRY STV_DEFAULT"
_Z17multiply_matricesPdS_S_:
.text._Z17multiply_matricesPdS_S_:
[----:B------:R-:W0:Y:S01]  /*0000*/  LDC R1, c[0x0][0x37c] ;  /* 0x0000df00ff017b82 */ /* 0x000e220000000800 */
[----:B------:R-:W1:Y:S01]  /*0010*/  S2R R2, SR_TID.Y ;  /* 0x0000000000027919 */ /* 0x000e620000002200 */
[----:B------:R-:W2:Y:S06]  /*0020*/  LDCU UR5, c[0x0][0x2fc] ;  /* 0x00005f80ff0577ac */ /* 0x000eac0008000800 */
[----:B------:R-:W3:Y:S01]  /*0030*/  LDC R0, c[0x0][0x360] ;  /* 0x0000d800ff007b82 */ /* 0x000ee20000000800 */
[----:B0-----:R-:W-:Y:S01]  /*0040*/  IADD3 R1, PT, PT, R1, -0x10, RZ ;  /* 0xfffffff001017810 */ /* 0x001fe20007ffe0ff */
[----:B------:R-:W3:Y:S01]  /*0050*/  S2R R3, SR_TID.X ;  /* 0x0000000000037919 */ /* 0x000ee20000002100 */
[----:B------:R-:W0:Y:S05]  /*0060*/  LDCU UR4, c[0x0][0x2f8] ;  /* 0x00005f00ff0477ac */ /* 0x000e2a0008000800 */
[----:B------:R-:W1:Y:S08]  /*0070*/  S2UR UR7, SR_CTAID.Y ;  /* 0x00000000000779c3 */ /* 0x000e700000002600 */
[----:B------:R-:W1:Y:S01]  /*0080*/  LDC R9, c[0x0][0x364] ;  /* 0x0000d900ff097b82 */ /* 0x000e620000000800 */
[----:B0-----:R-:W-:-:S07]  /*0090*/  IADD3 R6, P1, PT, R1, UR4, RZ ;  /* 0x0000000401067c10 */ /* 0x001fce000ff3e0ff */
[----:B------:R-:W3:Y:S01]  /*00a0*/  S2UR UR6, SR_CTAID.X ;  /* 0x00000000000679c3 */ /* 0x000ee20000002500 */
[----:B--2---:R-:W-:Y:S01]  /*00b0*/  IADD3.X R7, PT, PT, RZ, UR5, RZ, P1, !PT ;  /* 0x00000005ff077c10 */ /* 0x004fe20008ffe4ff */
[----:B-1----:R-:W-:-:S05]  /*00c0*/  IMAD R9, R9, UR7, R2 ;  /* 0x0000000709097c24 */ /* 0x002fca000f8e0202 */
[----:B------:R-:W-:Y:S01]  /*00d0*/  ISETP.GT.U32.AND P0, PT, R9, 0x270f, PT ;  /* 0x0000270f0900780c */ /* 0x000fe20003f04070 */
[----:B---3--:R-:W-:-:S05]  /*00e0*/  IMAD R0, R0, UR6, R3 ;  /* 0x0000000600007c24 */ /* 0x008fca000f8e0203 */
[----:B------:R-:W-:-:S13]  /*00f0*/  ISETP.GT.OR P0, PT, R0, 0x270f, P0 ;  /* 0x0000270f0000780c */ /* 0x000fda0000704670 */
[----:B------:R-:W-:Y:S05]  /*0100*/  @P0 EXIT ;  /* 0x000000000000094d */ /* 0x000fea0003800000 */
[----:B------:R-:W0:Y:S01]  /*0110*/  LDC.64 R4, c[0x0][0x380] ;  /* 0x0000e000ff047b82 */ /* 0x000e220000000a00 */
[----:B------:R-:W1:Y:S01]  /*0120*/  LDCU.64 UR4, c[0x0][0x358] ;  /* 0x00006b00ff0477ac */ /* 0x000e620008000a00 */
[----:B------:R-:W-:-:S06]  /*0130*/  IMAD R0, R0, 0x2710, R9 ;  /* 0x0000271000007824 */ /* 0x000fcc00078e0209 */
[----:B------:R-:W2:Y:S08]  /*0140*/  LDC.64 R2, c[0x0][0x388] ;  /* 0x0000e200ff027b82 */ /* 0x000eb00000000a00 */
[----:B------:R-:W3:Y:S01]  /*0150*/  LDC.64 R10, c[0x0][0x390] ;  /* 0x0000e400ff0a7b82 */ /* 0x000ee20000000a00 */
[----:B------:R-:W-:Y:S01]  /*0160*/  MOV R12, 0x0 ;  /* 0x00000000000c7802 */ /* 0x000fe20000000f00 */
[----:B------:R-:W4:Y:S01]  /*0170*/  LDCU.64 UR6, c[0x4][0x8] ;  /* 0x01000100ff0677ac */ /* 0x000f220008000a00 */
[----:B0-----:R-:W-:-:S06]  /*0180*/  IMAD.WIDE R4, R0, 0x8, R4 ;  /* 0x0000000800047825 */ /* 0x001fcc00078e0204 */
[----:B-1----:R-:W5:Y:S01]  /*0190*/  LDG.E.64 R4, desc[UR4][R4.64] ;  /* 0x0000000404047981 */ /* 0x002f62000c1e1b00 */
[----:B--2---:R-:W-:-:S06]  /*01a0*/  IMAD.WIDE R2, R0, 0x8, R2 ;  /* 0x0000000800027825 */ /* 0x004fcc00078e0202 */
[----:B------:R-:W5:Y:S01]  /*01b0*/  LDG.E.64 R2, desc[UR4][R2.64] ;  /* 0x0000000402027981 */ /* 0x000f62000c1e1b00 */
[----:B---3--:R-:W-:Y:S01]  /*01c0*/  IMAD.WIDE R10, R0, 0x8, R10 ;  /* 0x00000008000a7825 */ /* 0x008fe200078e020a */
[----:B------:R-:W0:Y:S02]  /*01d0*/  LDC.64 R12, c[0x4][R12] ;  /* 0x010000000c0c7b82 */ /* 0x000e240000000a00 */
[----:B------:R1:W-:Y:S01]  /*01e0*/  STL [R1], R0 ;  /* 0x0000000001007387 */ /* 0x0003e20000100800 */
[----:B-----5:R-:W-:-:S07]  /*01f0*/  DMUL R8, R4, R2 ;  /* 0x0000000204087228 */ /* 0x020fce0000000000 */
[----:B------:R1:W-:Y:S04]  /*0200*/  STL.64 [R1+0x8], R8 ;  /* 0x0000080801007387 */ /* 0x0003e80000100a00 */
[----:B------:R1:W-:Y:S01]  /*0210*/  STG.E.64 desc[UR4][R10.64], R8 ;  /* 0x000000080a007986 */ /* 0x0003e2000c101b04 */
[----:B----4-:R-:W-:Y:S02]  /*0220*/  MOV R4, UR6 ;  /* 0x0000000600047c02 */ /* 0x010fe40008000f00 */
[----:B0-----:R-:W-:-:S07]  /*0230*/  MOV R5, UR7 ;  /* 0x0000000700057c02 */ /* 0x001fce0008000f00 */
[----:B------:R-:W-:-:S07]  /*0240*/  LEPC R20, `(.L_x_0) ;  /* 0x000000001014794e */ /* 0x000fce0000000000 */
[----:B-1----:R-:W-:Y:S05]  /*0250*/  CALL.ABS.NOINC R12 ;  /* 0x000000000c007343 */ /* 0x002fea0003c00000 */
.L_x_0:
[----:B------:R-:W-:Y:S05]  /*0260*/  EXIT ;  /* 0x000000000000794d */ /* 0x000fea0003800000 */
.L_x_1:
[----:B------:R-:W-:-:S00]  /*0270*/  BRA `(.L_x_1) ;  /* 0xfffffffc00fc7947 */ /* 0x000fc0000383ffff */
[----:B------:R-:W-:-:S00]  /*0280*/  NOP ;  /* 0x0000000000007918 */ /* 0x000fc00000000000 */
[----:B------:R-:W-:-:S00]  /*0290*/  NOP ;  /* 0x0000000000007918 */ /* 0x000fc00000000000 */
[----:B------:R-:W-:-:S00]  /*02a0*/  NOP ;  /* 0x0000000000007918 */ /* 0x000fc00000000000 */
[----:B------:R-:W-:-:S00]  /*02b0*/  NOP ;  /* 0x0000000000007918 */ /* 0x000fc00000000000 */
[----:B------:R-:W-:-:S00]  /*02c0*/  NOP ;  /* 0x0000000000007918 */ /* 0x000fc00000000000 */
[----:B------:R-:W-:-:S00]  /*02d0*/  NOP ;  /* 0x0000000000007918 */ /* 0x000fc00000000000 */
[----:B------:R-:W-:-:S00]  /*02e0*/  NOP ;  /* 0x0000000000007918 */ /* 0x000fc00000000000 */
[----:B------:R-:W-:-:S00]  /*02f0*/  NOP ;  /* 0x0000000000007918 */ /* 0x000fc00000000000 */
.L_x_2:


//--------------------- .nv.global.init           --------------------------
	.section	.nv.global.init,"aw",@progbits
.nv.global.init:
	.type		$str,@object
	.size		$str,(.L_0 - $str)
$str:
        /*0000*/ 	.byte	0x64, 0x5f, 0x72, 0x65, 0x73, 0x75, 0x6c, 0x74, 0x5b, 0x25, 0x64, 0x5d, 0x20, 0x3d, 0x20, 0x25
        /*0010*/ 	.byte	0x66, 0x0a, 0x00
.L_0:


//--------------------- .nv.shared.reserved.0     --------------------------
	.section	.nv.shared.reserved.0,"aw",@nobits
	.weak		__nv_reservedSMEM_offset_0_alias
	.size		__nv_reservedSMEM_offset_0_alias, 0, 64
	.other		__nv_reservedSMEM_offset_0_alias,@"STO_CUDA_RESERVED_SHARED STV_DEFAULT"
__nv_reservedSMEM_offset_0_alias:
	.zero		0
	.zero		64


//--------------------- .nv.constant0._Z17multiply_matricesPdS_S_ --------------------------
	.section	.nv.constant0._Z17multiply_matricesPdS_S_,"a",@progbits
	.sectionflags	@""
	.align	4
.nv.constant0._Z17multiply_matricesPdS_S_:
	.zero		920


//--------------------- SYMBOLS --------------------------

	.type		.nv.reservedSmem.offset0,@object
	.size		.nv.reservedSmem.offset0,0x4
	.type		vprintf,@function
